//
// Generated by NVIDIA NVVM Compiler
//
// Compiler Build ID: CL-36424714
// Cuda compilation tools, release 13.0, V13.0.88
// Based on NVVM 20.0.0
//

.version 9.0
.target sm_100
.address_size 64

	// .globl	_Z13tiledMatMul1DPfS_S_i
// _ZZ13tiledMatMul1DPfS_S_iE5tileA has been demoted
// _ZZ13tiledMatMul1DPfS_S_iE5tileB has been demoted

.visible .entry _Z13tiledMatMul1DPfS_S_i(
	.param .u64 .ptr .align 1 _Z13tiledMatMul1DPfS_S_i_param_0,
	.param .u64 .ptr .align 1 _Z13tiledMatMul1DPfS_S_i_param_1,
	.param .u64 .ptr .align 1 _Z13tiledMatMul1DPfS_S_i_param_2,
	.param .u32 _Z13tiledMatMul1DPfS_S_i_param_3
)
{
	.reg .pred 	%p<8>;
	.reg .b32 	%r<44>;
	.reg .b32 	%f<111>;
	.reg .b64 	%rd<13>;
	// demoted variable
	.shared .align 4 .b8 _ZZ13tiledMatMul1DPfS_S_iE5tileA[4096];
	// demoted variable
	.shared .align 4 .b8 _ZZ13tiledMatMul1DPfS_S_iE5tileB[4096];
	ld.param.u64 	%rd3, [_Z13tiledMatMul1DPfS_S_i_param_0];
	ld.param.u64 	%rd4, [_Z13tiledMatMul1DPfS_S_i_param_1];
	ld.param.u64 	%rd5, [_Z13tiledMatMul1DPfS_S_i_param_2];
	ld.param.u32 	%r24, [_Z13tiledMatMul1DPfS_S_i_param_3];
	mov.u32 	%r25, %tid.x;
	mov.u32 	%r26, %ctaid.y;
	shl.b32 	%r27, %r26, 5;
	shr.u32 	%r41, %r25, 5;
	or.b32  	%r2, %r27, %r41;
	mov.u32 	%r28, %ctaid.x;
	shl.b32 	%r3, %r28, 5;
	and.b32  	%r39, %r25, 31;
	or.b32  	%r5, %r3, %r39;
	setp.lt.s32 	%p1, %r24, 1;
	mov.f32 	%f110, 0f00000000;
	@%p1 bra 	$L__BB0_7;
	add.s32 	%r29, %r24, 31;
	shr.u32 	%r30, %r29, 5;
	shl.b32 	%r31, %r41, 7;
	mov.u32 	%r32, _ZZ13tiledMatMul1DPfS_S_iE5tileA;
	add.s32 	%r6, %r32, %r31;
	shl.b32 	%r33, %r39, 2;
	add.s32 	%r7, %r6, %r33;
	mov.u32 	%r34, _ZZ13tiledMatMul1DPfS_S_iE5tileB;
	add.s32 	%r9, %r34, %r33;
	add.s32 	%r8, %r9, %r31;
	neg.s32 	%r43, %r30;
	mad.lo.s32 	%r35, %r24, %r41, %r3;
	add.s32 	%r42, %r35, %r39;
	shl.b32 	%r12, %r24, 5;
	mad.lo.s32 	%r40, %r24, %r2, %r39;
	cvta.to.global.u64 	%rd1, %rd3;
	cvta.to.global.u64 	%rd2, %rd4;
	mov.f32 	%f110, 0f00000000;
$L__BB0_2:
	setp.ge.u32 	%p2, %r2, %r24;
	setp.ge.s32 	%p3, %r39, %r24;
	mov.f32 	%f108, 0f00000000;
	or.pred  	%p4, %p2, %p3;
	@%p4 bra 	$L__BB0_4;
	mul.wide.u32 	%rd6, %r40, 4;
	add.s64 	%rd7, %rd1, %rd6;
	ld.global.f32 	%f108, [%rd7];
$L__BB0_4:
	st.shared.f32 	[%r7], %f108;
	max.s32 	%r36, %r41, %r5;
	setp.ge.s32 	%p5, %r36, %r24;
	mov.f32 	%f109, 0f00000000;
	@%p5 bra 	$L__BB0_6;
	mul.wide.s32 	%rd8, %r42, 4;
	add.s64 	%rd9, %rd2, %rd8;
	ld.global.f32 	%f109, [%rd9];
$L__BB0_6:
	st.shared.f32 	[%r8], %f109;
	bar.sync 	0;
	ld.shared.f32 	%f12, [%r6];
	ld.shared.f32 	%f13, [%r9];
	fma.rn.f32 	%f14, %f12, %f13, %f110;
	ld.shared.f32 	%f15, [%r6+4];
	ld.shared.f32 	%f16, [%r9+128];
	fma.rn.f32 	%f17, %f15, %f16, %f14;
	ld.shared.f32 	%f18, [%r6+8];
	ld.shared.f32 	%f19, [%r9+256];
	fma.rn.f32 	%f20, %f18, %f19, %f17;
	ld.shared.f32 	%f21, [%r6+12];
	ld.shared.f32 	%f22, [%r9+384];
	fma.rn.f32 	%f23, %f21, %f22, %f20;
	ld.shared.f32 	%f24, [%r6+16];
	ld.shared.f32 	%f25, [%r9+512];
	fma.rn.f32 	%f26, %f24, %f25, %f23;
	ld.shared.f32 	%f27, [%r6+20];
	ld.shared.f32 	%f28, [%r9+640];
	fma.rn.f32 	%f29, %f27, %f28, %f26;
	ld.shared.f32 	%f30, [%r6+24];
	ld.shared.f32 	%f31, [%r9+768];
	fma.rn.f32 	%f32, %f30, %f31, %f29;
	ld.shared.f32 	%f33, [%r6+28];
	ld.shared.f32 	%f34, [%r9+896];
	fma.rn.f32 	%f35, %f33, %f34, %f32;
	ld.shared.f32 	%f36, [%r6+32];
	ld.shared.f32 	%f37, [%r9+1024];
	fma.rn.f32 	%f38, %f36, %f37, %f35;
	ld.shared.f32 	%f39, [%r6+36];
	ld.shared.f32 	%f40, [%r9+1152];
	fma.rn.f32 	%f41, %f39, %f40, %f38;
	ld.shared.f32 	%f42, [%r6+40];
	ld.shared.f32 	%f43, [%r9+1280];
	fma.rn.f32 	%f44, %f42, %f43, %f41;
	ld.shared.f32 	%f45, [%r6+44];
	ld.shared.f32 	%f46, [%r9+1408];
	fma.rn.f32 	%f47, %f45, %f46, %f44;
	ld.shared.f32 	%f48, [%r6+48];
	ld.shared.f32 	%f49, [%r9+1536];
	fma.rn.f32 	%f50, %f48, %f49, %f47;
	ld.shared.f32 	%f51, [%r6+52];
	ld.shared.f32 	%f52, [%r9+1664];
	fma.rn.f32 	%f53, %f51, %f52, %f50;
	ld.shared.f32 	%f54, [%r6+56];
	ld.shared.f32 	%f55, [%r9+1792];
	fma.rn.f32 	%f56, %f54, %f55, %f53;
	ld.shared.f32 	%f57, [%r6+60];
	ld.shared.f32 	%f58, [%r9+1920];
	fma.rn.f32 	%f59, %f57, %f58, %f56;
	ld.shared.f32 	%f60, [%r6+64];
	ld.shared.f32 	%f61, [%r9+2048];
	fma.rn.f32 	%f62, %f60, %f61, %f59;
	ld.shared.f32 	%f63, [%r6+68];
	ld.shared.f32 	%f64, [%r9+2176];
	fma.rn.f32 	%f65, %f63, %f64, %f62;
	ld.shared.f32 	%f66, [%r6+72];
	ld.shared.f32 	%f67, [%r9+2304];
	fma.rn.f32 	%f68, %f66, %f67, %f65;
	ld.shared.f32 	%f69, [%r6+76];
	ld.shared.f32 	%f70, [%r9+2432];
	fma.rn.f32 	%f71, %f69, %f70, %f68;
	ld.shared.f32 	%f72, [%r6+80];
	ld.shared.f32 	%f73, [%r9+2560];
	fma.rn.f32 	%f74, %f72, %f73, %f71;
	ld.shared.f32 	%f75, [%r6+84];
	ld.shared.f32 	%f76, [%r9+2688];
	fma.rn.f32 	%f77, %f75, %f76, %f74;
	ld.shared.f32 	%f78, [%r6+88];
	ld.shared.f32 	%f79, [%r9+2816];
	fma.rn.f32 	%f80, %f78, %f79, %f77;
	ld.shared.f32 	%f81, [%r6+92];
	ld.shared.f32 	%f82, [%r9+2944];
	fma.rn.f32 	%f83, %f81, %f82, %f80;
	ld.shared.f32 	%f84, [%r6+96];
	ld.shared.f32 	%f85, [%r9+3072];
	fma.rn.f32 	%f86, %f84, %f85, %f83;
	ld.shared.f32 	%f87, [%r6+100];
	ld.shared.f32 	%f88, [%r9+3200];
	fma.rn.f32 	%f89, %f87, %f88, %f86;
	ld.shared.f32 	%f90, [%r6+104];
	ld.shared.f32 	%f91, [%r9+3328];
	fma.rn.f32 	%f92, %f90, %f91, %f89;
	ld.shared.f32 	%f93, [%r6+108];
	ld.shared.f32 	%f94, [%r9+3456];
	fma.rn.f32 	%f95, %f93, %f94, %f92;
	ld.shared.f32 	%f96, [%r6+112];
	ld.shared.f32 	%f97, [%r9+3584];
	fma.rn.f32 	%f98, %f96, %f97, %f95;
	ld.shared.f32 	%f99, [%r6+116];
	ld.shared.f32 	%f100, [%r9+3712];
	fma.rn.f32 	%f101, %f99, %f100, %f98;
	ld.shared.f32 	%f102, [%r6+120];
	ld.shared.f32 	%f103, [%r9+3840];
	fma.rn.f32 	%f104, %f102, %f103, %f101;
	ld.shared.f32 	%f105, [%r6+124];
	ld.shared.f32 	%f106, [%r9+3968];
	fma.rn.f32 	%f110, %f105, %f106, %f104;
	bar.sync 	0;
	add.s32 	%r43, %r43, 1;
	setp.ne.s32 	%p6, %r43, 0;
	add.s32 	%r42, %r42, %r12;
	add.s32 	%r41, %r41, 32;
	add.s32 	%r40, %r40, 32;
	add.s32 	%r39, %r39, 32;
	@%p6 bra 	$L__BB0_2;
$L__BB0_7:
	max.s32 	%r37, %r2, %r5;
	setp.ge.s32 	%p7, %r37, %r24;
	@%p7 bra 	$L__BB0_9;
	mad.lo.s32 	%r38, %r24, %r2, %r5;
	cvta.to.global.u64 	%rd10, %rd5;
	mul.wide.s32 	%rd11, %r38, 4;
	add.s64 	%rd12, %rd10, %rd11;
	st.global.f32 	[%rd12], %f110;
$L__BB0_9:
	ret;

}


// ===== COMPILED SASS (sm_100) =====

	.target	sm_100

	.elftype	@"ET_EXEC"


//--------------------- .note.nv.tkinfo           --------------------------
	.section	.note.nv.tkinfo,"",@"SHT_NOTE"
	.sectionflags	@"SHF_NOTE_NV_TKINFO"
	.tkinfo
        /*0018*/ 	.word	0x00000002
        /*0030*/ 	.string	""
        /*0030*/ 	.string	"ptxas"
        /*0030*/ 	.string	"Cuda compilation tools, release 13.0, V13.0.88"
        /*0030*/ 	.string	"Build cuda_13.0.r13.0/compiler.36424714_0"
        /*0030*/ 	.string	"-arch sm_100 -m 64 "



//--------------------- .note.nv.cuinfo           --------------------------
	.section	.note.nv.cuinfo,"",@"SHT_NOTE"
	.sectionflags	@"SHF_NOTE_NV_CUINFO"
        /*0018*/ 	.short	0x0002
        /*001a*/ 	.short	0x0064
        /*001c*/ 	.short	0x0082
	.zero		2


//--------------------- .nv.info                  --------------------------
	.section	.nv.info,"",@"SHT_CUDA_INFO"
	.align	4


	//----- nvinfo : EIATTR_REGCOUNT
	.align		4
        /*0000*/ 	.byte	0x04, 0x2f
        /*0002*/ 	.short	(.L_1 - .L_0)
	.align		4
.L_0:
        /*0004*/ 	.word	index@(_Z13tiledMatMul1DPfS_S_i)
        /*0008*/ 	.word	0x00000020


	//----- nvinfo : EIATTR_FRAME_SIZE
	.align		4
.L_1:
        /*000c*/ 	.byte	0x04, 0x11
        /*000e*/ 	.short	(.L_3 - .L_2)
	.align		4
.L_2:
        /*0010*/ 	.word	index@(_Z13tiledMatMul1DPfS_S_i)
        /*0014*/ 	.word	0x00000000


	//----- nvinfo : EIATTR_MIN_STACK_SIZE
	.align		4
.L_3:
        /*0018*/ 	.byte	0x04, 0x12
        /*001a*/ 	.short	(.L_5 - .L_4)
	.align		4
.L_4:
        /*001c*/ 	.word	index@(_Z13tiledMatMul1DPfS_S_i)
        /*0020*/ 	.word	0x00000000
.L_5:


//--------------------- .nv.compat                --------------------------
	.section	.nv.compat,"",@"SHT_CUDA_COMPAT_INFO"
	.align	4
        /*0000*/ 	.byte	0x02, 0x09, 0x00, 0x00, 0x02, 0x02, 0x01, 0x00, 0x02, 0x05, 0x05, 0x00, 0x03, 0x07, 0x01, 0x01
        /*0010*/ 	.byte	0x02, 0x03, 0x00, 0x00, 0x02, 0x06, 0x01, 0x00, 0x04, 0x0b, 0x08, 0x00, 0x09, 0x00, 0x00, 0x00
        /*0020*/ 	.byte	0x00, 0x00, 0x00, 0x00


//--------------------- .nv.info._Z13tiledMatMul1DPfS_S_i --------------------------
	.section	.nv.info._Z13tiledMatMul1DPfS_S_i,"",@"SHT_CUDA_INFO"
	.sectionflags	@""
	.align	4


	//----- nvinfo : EIATTR_CUDA_API_VERSION
	.align		4
        /*0000*/ 	.byte	0x04, 0x37
        /*0002*/ 	.short	(.L_7 - .L_6)
.L_6:
        /*0004*/ 	.word	0x00000082


	//----- nvinfo : EIATTR_KPARAM_INFO
	.align		4
.L_7:
        /*0008*/ 	.byte	0x04, 0x17
        /*000a*/ 	.short	(.L_9 - .L_8)
.L_8:
        /*000c*/ 	.word	0x00000000
        /*0010*/ 	.short	0x0003
        /*0012*/ 	.short	0x0018
        /*0014*/ 	.byte	0x00, 0xf0, 0x11, 0x00


	//----- nvinfo : EIATTR_KPARAM_INFO
	.align		4
.L_9:
        /*0018*/ 	.byte	0x04, 0x17
        /*001a*/ 	.short	(.L_11 - .L_10)
.L_10:
        /*001c*/ 	.word	0x00000000
        /*0020*/ 	.short	0x0002
        /*0022*/ 	.short	0x0010
        /*0024*/ 	.byte	0x00, 0xf5, 0x21, 0x00


	//----- nvinfo : EIATTR_KPARAM_INFO
	.align		4
.L_11:
        /*0028*/ 	.byte	0x04, 0x17
        /*002a*/ 	.short	(.L_13 - .L_12)
.L_12:
        /*002c*/ 	.word	0x00000000
        /*0030*/ 	.short	0x0001
        /*0032*/ 	.short	0x0008
        /*0034*/ 	.byte	0x00, 0xf5, 0x21, 0x00


	//----- nvinfo : EIATTR_KPARAM_INFO
	.align		4
.L_13:
        /*0038*/ 	.byte	0x04, 0x17
        /*003a*/ 	.short	(.L_15 - .L_14)
.L_14:
        /*003c*/ 	.word	0x00000000
        /*0040*/ 	.short	0x0000
        /*0042*/ 	.short	0x0000
        /*0044*/ 	.byte	0x00, 0xf5, 0x21, 0x00


	//----- nvinfo : EIATTR_SPARSE_MMA_MASK
	.align		4
.L_15:
        /*0048*/ 	.byte	0x03, 0x50
        /*004a*/ 	.short	0x0000


	//----- nvinfo : EIATTR_MAXREG_COUNT
	.align		4
        /*004c*/ 	.byte	0x03, 0x1b
        /*004e*/ 	.short	0x00ff


	//----- nvinfo : EIATTR_NUM_BARRIERS
	.align		4
        /*0050*/ 	.byte	0x02, 0x4c
        /*0052*/ 	.byte	0x01
	.zero		1


	//----- nvinfo : EIATTR_MERCURY_ISA_VERSION
	.align		4
        /*0054*/ 	.byte	0x03, 0x5f
        /*0056*/ 	.short	0x0101


	//----- nvinfo : EIATTR_VRC_CTA_INIT_COUNT
	.align		4
        /*0058*/ 	.byte	0x02, 0x4a
	.zero		1
	.zero		1


	//----- nvinfo : EIATTR_EXIT_INSTR_OFFSETS
	.align		4
        /*005c*/ 	.byte	0x04, 0x1c
        /*005e*/ 	.short	(.L_17 - .L_16)


	//   ....[0]....
.L_16:
        /*0060*/ 	.word	0x00000830


	//   ....[1]....
        /*0064*/ 	.word	0x00000880


	//----- nvinfo : EIATTR_CBANK_PARAM_SIZE
	.align		4
.L_17:
        /*0068*/ 	.byte	0x03, 0x19
        /*006a*/ 	.short	0x001c


	//----- nvinfo : EIATTR_PARAM_CBANK
	.align		4
        /*006c*/ 	.byte	0x04, 0x0a
        /*006e*/ 	.short	(.L_19 - .L_18)
	.align		4
.L_18:
        /*0070*/ 	.word	index@(.nv.constant0._Z13tiledMatMul1DPfS_S_i)
        /*0074*/ 	.short	0x0380
        /*0076*/ 	.short	0x001c


	//----- nvinfo : EIATTR_SW_WAR
	.align		4
.L_19:
        /*0078*/ 	.byte	0x04, 0x36
        /*007a*/ 	.short	(.L_21 - .L_20)
.L_20:
        /*007c*/ 	.word	0x00000008
.L_21:


//--------------------- .nv.callgraph             --------------------------
	.section	.nv.callgraph,"",@"SHT_CUDA_CALLGRAPH"
	.align	4
	.sectionentsize	8
	.align		4
        /*0000*/ 	.word	0x00000000
	.align		4
        /*0004*/ 	.word	0xffffffff
	.align		4
        /*0008*/ 	.word	0x00000000
	.align		4
        /*000c*/ 	.word	0xfffffffe
	.align		4
        /*0010*/ 	.word	0x00000000
	.align		4
        /*0014*/ 	.word	0xfffffffd
	.align		4
        /*0018*/ 	.word	0x00000000
	.align		4
        /*001c*/ 	.word	0xfffffffc


//--------------------- .text._Z13tiledMatMul1DPfS_S_i --------------------------
	.section	.text._Z13tiledMatMul1DPfS_S_i,"ax",@progbits
	.align	128
        .global         _Z13tiledMatMul1DPfS_S_i
        .type           _Z13tiledMatMul1DPfS_S_i,@function
        .size           _Z13tiledMatMul1DPfS_S_i,(.L_x_3 - _Z13tiledMatMul1DPfS_S_i)
        .other          _Z13tiledMatMul1DPfS_S_i,@"STO_CUDA_ENTRY STV_DEFAULT"
_Z13tiledMatMul1DPfS_S_i:
.text._Z13tiledMatMul1DPfS_S_i:
[----:B------:R-:W-:Y:S01]  /*0000*/  LDC R1, c[0x0][0x37c] ;  /* 0x0000df00ff017b82 */ /* 0x000fe20000000800 */
[----:B------:R-:W0:Y:S01]  /*0010*/  S2R R2, SR_TID.X ;  /* 0x0000000000027919 */ /* 0x000e220000002100 */
[----:B------:R-:W1:Y:S06]  /*0020*/  LDCU UR5, c[0x0][0x398] ;  /* 0x00007300ff0577ac */ /* 0x000e6c0008000800 */
[----:B------:R-:W2:Y:S01]  /*0030*/  S2UR UR4, SR_CTAID.Y ;  /* 0x00000000000479c3 */ /* 0x000ea20000002600 */
[----:B------:R-:W-:Y:S01]  /*0040*/  HFMA2 R23, -RZ, RZ, 0, 0 ;  /* 0x00000000ff177431 */ /* 0x000fe200000001ff */
[----:B------:R-:W3:Y:S01]  /*0050*/  S2R R3, SR_CTAID.X ;  /* 0x0000000000037919 */ /* 0x000ee20000002500 */
[----:B------:R-:W4:Y:S01]  /*0060*/  LDCU.64 UR8, c[0x0][0x358] ;  /* 0x00006b00ff0877ac */ /* 0x000f220008000a00 */
[----:B-1----:R-:W-:-:S04]  /*0070*/  MOV R6, UR5 ;  /* 0x0000000500067c02 */ /* 0x002fc80008000f00 */
[----:B------:R-:W-:Y:S01]  /*0080*/  ISETP.GE.AND P0, PT, R6, 0x1, PT ;  /* 0x000000010600780c */ /* 0x000fe20003f06270 */
[----:B--2---:R-:W-:Y:S01]  /*0090*/  USHF.L.U32 UR4, UR4, 0x5, URZ ;  /* 0x0000000504047899 */ /* 0x004fe200080006ff */
[----:B0-----:R-:W-:Y:S02]  /*00a0*/  SHF.R.U32.HI R18, RZ, 0x5, R2 ;  /* 0x00000005ff127819 */ /* 0x001fe40000011602 */
[----:B---3--:R-:W-:-:S03]  /*00b0*/  SHF.L.U32 R3, R3, 0x5, RZ ;  /* 0x0000000503037819 */ /* 0x008fc600000006ff */
[----:B------:R-:W-:Y:S02]  /*00c0*/  LOP3.LUT R20, R18, UR4, RZ, 0xfc, !PT ;  /* 0x0000000412147c12 */ /* 0x000fe4000f8efcff */
[----:B------:R-:W-:-:S04]  /*00d0*/  LOP3.LUT R21, R3, 0x1f, R2, 0xf8, !PT ;  /* 0x0000001f03157812 */ /* 0x000fc800078ef802 */
[----:B----4-:R-:W-:Y:S05]  /*00e0*/  @!P0 BRA `(.L_x_0) ;  /* 0x0000000400c88947 */ /* 0x010fea0003800000 */
[----:B------:R-:W0:Y:S01]  /*00f0*/  S2UR UR6, SR_CgaCtaId ;  /* 0x00000000000679c3 */ /* 0x000e220000008800 */
[----:B------:R-:W-:Y:S01]  /*0100*/  UMOV UR4, 0x400 ;  /* 0x0000040000047882 */ /* 0x000fe20000000000 */
[----:B------:R-:W-:Y:S01]  /*0110*/  LOP3.LUT R19, R2, 0x1f, RZ, 0xc0, !PT ;  /* 0x0000001f02137812 */ /* 0x000fe200078ec0ff */
[----:B------:R-:W-:Y:S01]  /*0120*/  UIADD3 UR5, UPT, UPT, UR4, 0x1000, URZ ;  /* 0x0000100004057890 */ /* 0x000fe2000fffe0ff */
[----:B------:R-:W-:Y:S01]  /*0130*/  IADD3 R2, PT, PT, R6, 0x1f, RZ ;  /* 0x0000001f06027810 */ /* 0x000fe20007ffe0ff */
[-C--:B------:R-:W-:Y:S01]  /*0140*/  IMAD R4, R18, R6.reuse, R3 ;  /* 0x0000000612047224 */ /* 0x080fe200078e0203 */
[----:B------:R-:W-:Y:S01]  /*0150*/  MOV R23, RZ ;  /* 0x000000ff00177202 */ /* 0x000fe20000000f00 */
[----:B------:R-:W-:Y:S01]  /*0160*/  IMAD R7, R20, R6, R19 ;  /* 0x0000000614077224 */ /* 0x000fe200078e0213 */
[----:B------:R-:W1:Y:S01]  /*0170*/  LDC R0, c[0x0][0x398] ;  /* 0x0000e600ff007b82 */ /* 0x000e620000000800 */
[----:B------:R-:W-:Y:S02]  /*0180*/  SHF.R.U32.HI R2, RZ, 0x5, R2 ;  /* 0x00000005ff027819 */ /* 0x000fe40000011602 */
[----:B------:R-:W-:-:S02]  /*0190*/  IADD3 R17, PT, PT, R19, R4, RZ ;  /* 0x0000000413117210 */ /* 0x000fc40007ffe0ff */
[----:B------:R-:W-:Y:S01]  /*01a0*/  IADD3 R16, PT, PT, -R2, RZ, RZ ;  /* 0x000000ff02107210 */ /* 0x000fe20007ffe1ff */
[----:B0-----:R-:W-:Y:S02]  /*01b0*/  ULEA UR4, UR6, UR4, 0x18 ;  /* 0x0000000406047291 */ /* 0x001fe4000f8ec0ff */
[----:B------:R-:W-:-:S04]  /*01c0*/  ULEA UR5, UR6, UR5, 0x18 ;  /* 0x0000000506057291 */ /* 0x000fc8000f8ec0ff */
[C---:B------:R-:W-:Y:S02]  /*01d0*/  LEA R5, R18.reuse, UR4, 0x7 ;  /* 0x0000000412057c11 */ /* 0x040fe4000f8e38ff */
[C---:B------:R-:W-:Y:S02]  /*01e0*/  LEA R3, R19.reuse, UR5, 0x2 ;  /* 0x0000000513037c11 */ /* 0x040fe4000f8e10ff */
[----:B------:R-:W-:Y:S02]  /*01f0*/  LEA R4, R19, R5, 0x2 ;  /* 0x0000000513047211 */ /* 0x000fe400078e10ff */
[----:B------:R-:W-:-:S07]  /*0200*/  LEA R2, R18, R3, 0x7 ;  /* 0x0000000312027211 */ /* 0x000fce00078e38ff */
.L_x_1:
[----:B-1----:R-:W-:Y:S01]  /*0210*/  MOV R6, R0 ;  /* 0x0000000000067202 */ /* 0x002fe20000000f00 */
[----:B------:R-:W-:Y:S01]  /*0220*/  HFMA2 R27, -RZ, RZ, 0, 0 ;  /* 0x00000000ff1b7431 */ /* 0x000fe200000001ff */
[----:B------:R-:W-:Y:S02]  /*0230*/  VIMNMX R9, PT, PT, R21, R18, !PT ;  /* 0x0000001215097248 */ /* 0x000fe40007fe0100 */
[-C--:B------:R-:W-:Y:S02]  /*0240*/  ISETP.GE.AND P0, PT, R19, R6.reuse, PT ;  /* 0x000000061300720c */ /* 0x080fe40003f06270 */
[-C--:B------:R-:W-:Y:S02]  /*0250*/  ISETP.GE.AND P1, PT, R9, R6.reuse, PT ;  /* 0x000000060900720c */ /* 0x080fe40003f26270 */
[----:B------:R-:W-:Y:S02]  /*0260*/  ISETP.GE.U32.OR P0, PT, R20, R6, P0 ;  /* 0x000000061400720c */ /* 0x000fe40000706470 */
[----:B------:R-:W-:-:S09]  /*0270*/  MOV R29, RZ ;  /* 0x000000ff001d7202 */ /* 0x000fd20000000f00 */
[----:B------:R-:W0:Y:S08]  /*0280*/  @!P1 LDC.64 R8, c[0x0][0x388] ;  /* 0x0000e200ff089b82 */ /* 0x000e300000000a00 */
[----:B------:R-:W1:Y:S01]  /*0290*/  @!P0 LDC.64 R10, c[0x0][0x380] ;  /* 0x0000e000ff0a8b82 */ /* 0x000e620000000a00 */
[----:B0-----:R-:W-:-:S05]  /*02a0*/  @!P1 IMAD.WIDE R8, R17, 0x4, R8 ;  /* 0x0000000411089825 */ /* 0x001fca00078e0208 */
[----:B------:R-:W2:Y:S01]  /*02b0*/  @!P1 LDG.E R29, desc[UR8][R8.64] ;  /* 0x00000008081d9981 */ /* 0x000ea2000c1e1900 */
[----:B-1----:R-:W-:-:S05]  /*02c0*/  @!P0 IMAD.WIDE.U32 R10, R7, 0x4, R10 ;  /* 0x00000004070a8825 */ /* 0x002fca00078e000a */
[----:B------:R-:W3:Y:S04]  /*02d0*/  @!P0 LDG.E R27, desc[UR8][R10.64] ;  /* 0x000000080a1b8981 */ /* 0x000ee8000c1e1900 */
[----:B---3--:R-:W-:Y:S04]  /*02e0*/  STS [R4], R27 ;  /* 0x0000001b04007388 */ /* 0x008fe80000000800 */
[----:B--2---:R-:W-:Y:S01]  /*02f0*/  STS [R2], R29 ;  /* 0x0000001d02007388 */ /* 0x004fe20000000800 */
[----:B------:R-:W-:Y:S06]  /*0300*/  BAR.SYNC.DEFER_BLOCKING 0x0 ;  /* 0x0000000000007b1d */ /* 0x000fec0000010000 */
[----:B------:R-:W-:Y:S04]  /*0310*/  LDS R22, [R3] ;  /* 0x0000000003167984 */ /* 0x000fe80000000800 */
[----:B------:R-:W0:Y:S04]  /*0320*/  LDS.128 R12, [R5] ;  /* 0x00000000050c7984 */ /* 0x000e280000000c00 */
[----:B------:R-:W1:Y:S04]  /*0330*/  LDS R26, [R3+0x80] ;  /* 0x00008000031a7984 */ /* 0x000e680000000800 */
[----:B------:R-:W2:Y:S04]  /*0340*/  LDS R25, [R3+0x100] ;  /* 0x0001000003197984 */ /* 0x000ea80000000800 */
[----:B------:R-:W3:Y:S04]  /*0350*/  LDS R24, [R3+0x180] ;  /* 0x0001800003187984 */ /* 0x000ee80000000800 */
[----:B------:R-:W-:Y:S01]  /*0360*/  LDS.128 R8, [R5+0x10] ;  /* 0x0000100005087984 */ /* 0x000fe20000000c00 */
[----:B0-----:R-:W-:-:S03]  /*0370*/  FFMA R12, R12, R22, R23 ;  /* 0x000000160c0c7223 */ /* 0x001fc60000000017 */
[----:B------:R-:W0:Y:S01]  /*0380*/  LDS R23, [R3+0x200] ;  /* 0x0002000003177984 */ /* 0x000e220000000800 */
[----:B-1----:R-:W-:-:S03]  /*0390*/  FFMA R12, R26, R13, R12 ;  /* 0x0000000d1a0c7223 */ /* 0x002fc6000000000c */
[----:B------:R-:W1:Y:S01]  /*03a0*/  LDS R22, [R3+0x280] ;  /* 0x0002800003167984 */ /* 0x000e620000000800 */
[----:B--2---:R-:W-:-:S03]  /*03b0*/  FFMA R13, R25, R14, R12 ;  /* 0x0000000e190d7223 */ /* 0x004fc6000000000c */
[----:B------:R-:W2:Y:S01]  /*03c0*/  LDS R25, [R3+0x300] ;  /* 0x0003000003197984 */ /* 0x000ea20000000800 */
[----:B---3--:R-:W-:-:S03]  /*03d0*/  FFMA R13, R24, R15, R13 ;  /* 0x0000000f180d7223 */ /* 0x008fc6000000000d */
[----:B------:R-:W3:Y:S04]  /*03e0*/  LDS R24, [R3+0x380] ;  /* 0x0003800003187984 */ /* 0x000ee80000000800 */
[----:B------:R-:W-:Y:S01]  /*03f0*/  LDS R26, [R3+0xb80] ;  /* 0x000b8000031a7984 */ /* 0x000fe20000000800 */
[----:B0-----:R-:W-:-:S03]  /*0400*/  FFMA R27, R8, R23, R13 ;  /* 0x00000017081b7223 */ /* 0x001fc6000000000d */
[----:B------:R-:W-:Y:S04]  /*0410*/  LDS R23, [R3+0x400] ;  /* 0x0004000003177984 */ /* 0x000fe80000000800 */
[----:B------:R-:W0:Y:S01]  /*0420*/  LDS.128 R12, [R5+0x20] ;  /* 0x00002000050c7984 */ /* 0x000e220000000c00 */
[----:B-1----:R-:W-:-:S03]  /*0430*/  FFMA R8, R22, R9, R27 ;  /* 0x0000000916087223 */ /* 0x002fc6000000001b */
[----:B------:R-:W1:Y:S01]  /*0440*/  LDS R22, [R3+0x480] ;  /* 0x0004800003167984 */ /* 0x000e620000000800 */
[----:B--2---:R-:W-:-:S03]  /*0450*/  FFMA R9, R25, R10, R8 ;  /* 0x0000000a19097223 */ /* 0x004fc60000000008 */
[----:B------:R-:W2:Y:S01]  /*0460*/  LDS R25, [R3+0x500] ;  /* 0x0005000003197984 */ /* 0x000ea20000000800 */
[----:B---3--:R-:W-:-:S03]  /*0470*/  FFMA R9, R24, R11, R9 ;  /* 0x0000000b18097223 */ /* 0x008fc60000000009 */
[----:B------:R-:W3:Y:S01]  /*0480*/  LDS R24, [R3+0x580] ;  /* 0x0005800003187984 */ /* 0x000ee20000000800 */
        /* <DEDUP_REMOVED lines=26> */
[----:B------:R-:W-:Y:S04]  /*0630*/  LDS R27, [R3+0xc00] ;  /* 0x000c0000031b7984 */ /* 0x000fe80000000800 */
[----:B------:R-:W-:Y:S01]  /*0640*/  LDS R24, [R3+0xc80] ;  /* 0x000c800003187984 */ /* 0x000fe20000000800 */
[----:B0-----:R-:W-:-:S03]  /*0650*/  FFMA R23, R8, R23, R13 ;  /* 0x0000001708177223 */ /* 0x001fc6000000000d */
[----:B------:R-:W0:Y:S01]  /*0660*/  LDS.128 R12, [R5+0x60] ;  /* 0x00006000050c7984 */ /* 0x000e220000000c00 */
[----:B-1----:R-:W-:-:S03]  /*0670*/  FFMA R22, R22, R9, R23 ;  /* 0x0000000916167223 */ /* 0x002fc60000000017 */
[----:B------:R-:W1:Y:S01]  /*0680*/  LDS R23, [R3+0xd00] ;  /* 0x000d000003177984 */ /* 0x000e620000000800 */
[----:B--2---:R-:W-:-:S03]  /*0690*/  FFMA R25, R25, R10, R22 ;  /* 0x0000000a19197223 */ /* 0x004fc60000000016 */
[----:B------:R-:W2:Y:S01]  /*06a0*/  LDS R22, [R3+0xd80] ;  /* 0x000d800003167984 */ /* 0x000ea20000000800 */
[----:B------:R-:W-:-:S03]  /*06b0*/  FFMA R11, R26, R11, R25 ;  /* 0x0000000b1a0b7223 */ /* 0x000fc60000000019 */
[----:B------:R-:W-:Y:S01]  /*06c0*/  LDS R25, [R3+0xe00] ;  /* 0x000e000003197984 */ /* 0x000fe20000000800 */
[----:B0-----:R-:W-:-:S03]  /*06d0*/  FFMA R27, R12, R27, R11 ;  /* 0x0000001b0c1b7223 */ /* 0x001fc6000000000b */
[----:B------:R-:W0:Y:S01]  /*06e0*/  LDS.128 R8, [R5+0x70] ;  /* 0x0000700005087984 */ /* 0x000e220000000c00 */
[----:B------:R-:W-:-:S03]  /*06f0*/  FFMA R24, R24, R13, R27 ;  /* 0x0000000d18187223 */ /* 0x000fc6000000001b */
[----:B------:R-:W3:Y:S04]  /*0700*/  LDS R27, [R3+0xe80] ;  /* 0x000e8000031b7984 */ /* 0x000ee80000000800 */
[----:B------:R-:W4:Y:S04]  /*0710*/  LDS R13, [R3+0xf00] ;  /* 0x000f0000030d7984 */ /* 0x000f280000000800 */
[----:B------:R-:W5:Y:S01]  /*0720*/  LDS R12, [R3+0xf80] ;  /* 0x000f8000030c7984 */ /* 0x000f620000000800 */
[----:B-1----:R-:W-:Y:S01]  /*0730*/  FFMA R23, R23, R14, R24 ;  /* 0x0000000e17177223 */ /* 0x002fe20000000018 */
[----:B------:R-:W-:-:S03]  /*0740*/  IADD3 R16, PT, PT, R16, 0x1, RZ ;  /* 0x0000000110107810 */ /* 0x000fc60007ffe0ff */
[----:B--2---:R-:W-:Y:S01]  /*0750*/  FFMA R15, R22, R15, R23 ;  /* 0x0000000f160f7223 */ /* 0x004fe20000000017 */
[----:B------:R-:W-:Y:S01]  /*0760*/  BAR.SYNC.DEFER_BLOCKING 0x0 ;  /* 0x0000000000007b1d */ /* 0x000fe20000010000 */
[----:B------:R-:W-:Y:S02]  /*0770*/  ISETP.NE.AND P0, PT, R16, RZ, PT ;  /* 0x000000ff1000720c */ /* 0x000fe40003f05270 */
[----:B------:R-:W-:Y:S02]  /*0780*/  IADD3 R18, PT, PT, R18, 0x20, RZ ;  /* 0x0000002012127810 */ /* 0x000fe40007ffe0ff */
[----:B------:R-:W-:Y:S02]  /*0790*/  IADD3 R19, PT, PT, R19, 0x20, RZ ;  /* 0x0000002013137810 */ /* 0x000fe40007ffe0ff */
[----:B------:R-:W-:Y:S02]  /*07a0*/  LEA R17, R6, R17, 0x5 ;  /* 0x0000001106117211 */ /* 0x000fe400078e28ff */
[----:B------:R-:W-:Y:S01]  /*07b0*/  IADD3 R7, PT, PT, R7, 0x20, RZ ;  /* 0x0000002007077810 */ /* 0x000fe20007ffe0ff */
[----:B0-----:R-:W-:-:S04]  /*07c0*/  FFMA R8, R8, R25, R15 ;  /* 0x0000001908087223 */ /* 0x001fc8000000000f */
[----:B---3--:R-:W-:-:S04]  /*07d0*/  FFMA R8, R27, R9, R8 ;  /* 0x000000091b087223 */ /* 0x008fc80000000008 */
[----:B----4-:R-:W-:-:S04]  /*07e0*/  FFMA R13, R13, R10, R8 ;  /* 0x0000000a0d0d7223 */ /* 0x010fc80000000008 */
[----:B-----5:R-:W-:Y:S01]  /*07f0*/  FFMA R23, R12, R11, R13 ;  /* 0x0000000b0c177223 */ /* 0x020fe2000000000d */
[----:B------:R-:W-:Y:S06]  /*0800*/  @P0 BRA `(.L_x_1) ;  /* 0xfffffff800800947 */ /* 0x000fec000383ffff */
.L_x_0:
[----:B------:R-:W-:-:S04]  /*0810*/  VIMNMX R3, PT, PT, R20, R21, !PT ;  /* 0x0000001514037248 */ /* 0x000fc80007fe0100 */
[----:B------:R-:W-:-:S13]  /*0820*/  ISETP.GE.AND P0, PT, R3, R6, PT ;  /* 0x000000060300720c */ /* 0x000fda0003f06270 */
[----:B------:R-:W-:Y:S05]  /*0830*/  @P0 EXIT ;  /* 0x000000000000094d */ /* 0x000fea0003800000 */
[----:B------:R-:W0:Y:S01]  /*0840*/  LDC.64 R2, c[0x0][0x390] ;  /* 0x0000e400ff027b82 */ /* 0x000e220000000a00 */
[----:B------:R-:W-:-:S04]  /*0850*/  IMAD R21, R20, R6, R21 ;  /* 0x0000000614157224 */ /* 0x000fc800078e0215 */
[----:B0-----:R-:W-:-:S05]  /*0860*/  IMAD.WIDE R2, R21, 0x4, R2 ;  /* 0x0000000415027825 */ /* 0x001fca00078e0202 */
[----:B------:R-:W-:Y:S01]  /*0870*/  STG.E desc[UR8][R2.64], R23 ;  /* 0x0000001702007986 */ /* 0x000fe2000c101908 */
[----:B------:R-:W-:Y:S05]  /*0880*/  EXIT ;  /* 0x000000000000794d */ /* 0x000fea0003800000 */
.L_x_2:
[----:B------:R-:W-:-:S00]  /*0890*/  BRA `(.L_x_2) ;  /* 0xfffffffc00fc7947 */ /* 0x000fc0000383ffff */
[----:B------:R-:W-:-:S00]  /*08a0*/  NOP ;  /* 0x0000000000007918 */ /* 0x000fc00000000000 */
        /* <DEDUP_REMOVED lines=13> */
.L_x_3:


//--------------------- .nv.shared._Z13tiledMatMul1DPfS_S_i --------------------------
	.section	.nv.shared._Z13tiledMatMul1DPfS_S_i,"aw",@nobits
	.sectionflags	@""
	.align	4
.nv.shared._Z13tiledMatMul1DPfS_S_i:
	.zero		9216


//--------------------- .nv.shared.reserved.0     --------------------------
	.section	.nv.shared.reserved.0,"aw",@nobits
	.weak		__nv_reservedSMEM_offset_0_alias
	.size		__nv_reservedSMEM_offset_0_alias, 0, 64
	.other		__nv_reservedSMEM_offset_0_alias,@"STO_CUDA_RESERVED_SHARED STV_DEFAULT"
__nv_reservedSMEM_offset_0_alias:
	.zero		0
	.zero		64


//--------------------- .nv.constant0._Z13tiledMatMul1DPfS_S_i --------------------------
	.section	.nv.constant0._Z13tiledMatMul1DPfS_S_i,"a",@progbits
	.sectionflags	@""
	.align	4
.nv.constant0._Z13tiledMatMul1DPfS_S_i:
	.zero		924


//--------------------- SYMBOLS --------------------------

	.type		.nv.reservedSmem.offset0,@object
	.size		.nv.reservedSmem.offset0,0x4
	.type		.nv.reservedSmem.cap,@object
	.size		.nv.reservedSmem.cap,0x4
